//
// Generated by NVIDIA NVVM Compiler
//
// Compiler Build ID: CL-36424714
// Cuda compilation tools, release 13.0, V13.0.88
// Based on NVVM 20.0.0
//

.version 9.0
.target sm_100
.address_size 64

	// .globl	_Z14kernelAllPairsPK4Vec3S1_iiiPb

.visible .entry _Z14kernelAllPairsPK4Vec3S1_iiiPb(
	.param .u64 .ptr .align 1 _Z14kernelAllPairsPK4Vec3S1_iiiPb_param_0,
	.param .u64 .ptr .align 1 _Z14kernelAllPairsPK4Vec3S1_iiiPb_param_1,
	.param .u32 _Z14kernelAllPairsPK4Vec3S1_iiiPb_param_2,
	.param .u32 _Z14kernelAllPairsPK4Vec3S1_iiiPb_param_3,
	.param .u32 _Z14kernelAllPairsPK4Vec3S1_iiiPb_param_4,
	.param .u64 .ptr .align 1 _Z14kernelAllPairsPK4Vec3S1_iiiPb_param_5
)
{
	.reg .pred 	%p<40>;
	.reg .b16 	%rs<9>;
	.reg .b32 	%r<19>;
	.reg .b32 	%f<201>;
	.reg .b64 	%rd<14>;

	ld.param.u64 	%rd3, [_Z14kernelAllPairsPK4Vec3S1_iiiPb_param_0];
	ld.param.u64 	%rd4, [_Z14kernelAllPairsPK4Vec3S1_iiiPb_param_1];
	ld.param.u32 	%r3, [_Z14kernelAllPairsPK4Vec3S1_iiiPb_param_2];
	ld.param.u32 	%r2, [_Z14kernelAllPairsPK4Vec3S1_iiiPb_param_3];
	ld.param.u32 	%r4, [_Z14kernelAllPairsPK4Vec3S1_iiiPb_param_4];
	mov.u32 	%r5, %ctaid.x;
	mov.u32 	%r6, %ntid.x;
	mov.u32 	%r7, %tid.x;
	mad.lo.s32 	%r8, %r5, %r6, %r7;
	mul.lo.s32 	%r9, %r2, %r3;
	add.s32 	%r1, %r4, %r8;
	setp.ge.s32 	%p3, %r1, %r9;
	@%p3 bra 	$L__BB0_10;
	cvta.to.global.u64 	%rd6, %rd3;
	cvta.to.global.u64 	%rd7, %rd4;
	div.s32 	%r10, %r1, %r2;
	mul.lo.s32 	%r11, %r10, %r2;
	sub.s32 	%r12, %r1, %r11;
	mul.lo.s32 	%r13, %r10, 3;
	mul.wide.s32 	%rd8, %r13, 12;
	add.s64 	%rd1, %rd6, %rd8;
	mul.lo.s32 	%r14, %r12, 3;
	mul.wide.s32 	%rd9, %r14, 12;
	add.s64 	%rd2, %rd7, %rd9;
	ld.global.f32 	%f1, [%rd1];
	ld.global.f32 	%f2, [%rd2];
	min.f32 	%f25, %f1, 0f7149F2CA;
	max.f32 	%f26, %f1, 0fF149F2CA;
	min.f32 	%f27, %f2, 0f7149F2CA;
	max.f32 	%f28, %f2, 0fF149F2CA;
	ld.global.f32 	%f3, [%rd1+12];
	ld.global.f32 	%f4, [%rd2+12];
	min.f32 	%f29, %f25, %f3;
	max.f32 	%f30, %f26, %f3;
	min.f32 	%f31, %f27, %f4;
	max.f32 	%f32, %f28, %f4;
	ld.global.f32 	%f5, [%rd1+24];
	ld.global.f32 	%f6, [%rd2+24];
	min.f32 	%f33, %f29, %f5;
	max.f32 	%f35, %f30, %f5;
	min.f32 	%f36, %f31, %f6;
	max.f32 	%f37, %f32, %f6;
	setp.lt.f32 	%p4, %f35, %f36;
	setp.lt.f32 	%p5, %f37, %f33;
	or.pred  	%p6, %p4, %p5;
	mov.b16 	%rs8, 0;
	@%p6 bra 	$L__BB0_9;
	ld.global.f32 	%f7, [%rd1+4];
	ld.global.f32 	%f8, [%rd2+4];
	min.f32 	%f39, %f7, 0f7149F2CA;
	max.f32 	%f40, %f7, 0fF149F2CA;
	min.f32 	%f41, %f8, 0f7149F2CA;
	max.f32 	%f42, %f8, 0fF149F2CA;
	ld.global.f32 	%f9, [%rd1+16];
	ld.global.f32 	%f10, [%rd2+16];
	min.f32 	%f43, %f39, %f9;
	max.f32 	%f44, %f40, %f9;
	min.f32 	%f45, %f41, %f10;
	max.f32 	%f46, %f42, %f10;
	ld.global.f32 	%f11, [%rd1+28];
	ld.global.f32 	%f12, [%rd2+28];
	min.f32 	%f47, %f43, %f11;
	max.f32 	%f49, %f44, %f11;
	min.f32 	%f50, %f45, %f12;
	max.f32 	%f51, %f46, %f12;
	setp.lt.f32 	%p7, %f49, %f50;
	setp.lt.f32 	%p8, %f51, %f47;
	or.pred  	%p9, %p7, %p8;
	@%p9 bra 	$L__BB0_9;
	ld.global.f32 	%f13, [%rd1+8];
	ld.global.f32 	%f14, [%rd2+8];
	min.f32 	%f53, %f13, 0f7149F2CA;
	max.f32 	%f54, %f13, 0fF149F2CA;
	min.f32 	%f55, %f14, 0f7149F2CA;
	max.f32 	%f56, %f14, 0fF149F2CA;
	ld.global.f32 	%f15, [%rd1+20];
	ld.global.f32 	%f16, [%rd2+20];
	min.f32 	%f57, %f53, %f15;
	max.f32 	%f58, %f54, %f15;
	min.f32 	%f59, %f55, %f16;
	max.f32 	%f60, %f56, %f16;
	ld.global.f32 	%f17, [%rd1+32];
	ld.global.f32 	%f18, [%rd2+32];
	min.f32 	%f61, %f57, %f17;
	max.f32 	%f63, %f58, %f17;
	min.f32 	%f64, %f59, %f18;
	max.f32 	%f65, %f60, %f18;
	setp.lt.f32 	%p10, %f63, %f64;
	setp.lt.f32 	%p11, %f65, %f61;
	or.pred  	%p12, %p10, %p11;
	@%p12 bra 	$L__BB0_9;
	sub.f32 	%f67, %f1, %f2;
	sub.f32 	%f68, %f7, %f8;
	sub.f32 	%f69, %f13, %f14;
	sub.f32 	%f70, %f3, %f2;
	sub.f32 	%f71, %f9, %f8;
	sub.f32 	%f72, %f15, %f14;
	sub.f32 	%f73, %f5, %f2;
	sub.f32 	%f74, %f11, %f8;
	sub.f32 	%f75, %f17, %f14;
	mul.f32 	%f76, %f71, %f75;
	mul.f32 	%f77, %f72, %f74;
	sub.f32 	%f78, %f76, %f77;
	mul.f32 	%f79, %f72, %f73;
	mul.f32 	%f80, %f70, %f75;
	sub.f32 	%f81, %f79, %f80;
	mul.f32 	%f82, %f70, %f74;
	mul.f32 	%f83, %f71, %f73;
	sub.f32 	%f84, %f82, %f83;
	mul.f32 	%f85, %f68, %f81;
	fma.rn.f32 	%f86, %f67, %f78, %f85;
	fma.rn.f32 	%f87, %f69, %f84, %f86;
	sub.f32 	%f88, %f2, %f1;
	sub.f32 	%f89, %f8, %f7;
	sub.f32 	%f90, %f14, %f13;
	sub.f32 	%f91, %f4, %f1;
	sub.f32 	%f92, %f10, %f7;
	sub.f32 	%f93, %f16, %f13;
	sub.f32 	%f94, %f6, %f1;
	sub.f32 	%f95, %f12, %f7;
	sub.f32 	%f96, %f18, %f13;
	mul.f32 	%f97, %f92, %f96;
	mul.f32 	%f98, %f93, %f95;
	sub.f32 	%f99, %f97, %f98;
	mul.f32 	%f100, %f93, %f94;
	mul.f32 	%f101, %f91, %f96;
	sub.f32 	%f102, %f100, %f101;
	mul.f32 	%f103, %f91, %f95;
	mul.f32 	%f104, %f92, %f94;
	sub.f32 	%f105, %f103, %f104;
	mul.f32 	%f106, %f89, %f102;
	fma.rn.f32 	%f107, %f88, %f99, %f106;
	fma.rn.f32 	%f108, %f90, %f105, %f107;
	abs.f32 	%f109, %f87;
	setp.lt.f32 	%p13, %f109, 0f358637BD;
	selp.f32 	%f19, 0f00000000, %f87, %p13;
	abs.f32 	%f110, %f108;
	setp.lt.f32 	%p14, %f110, 0f358637BD;
	selp.f32 	%f20, 0f00000000, %f108, %p14;
	sub.f32 	%f111, %f1, %f4;
	sub.f32 	%f112, %f7, %f10;
	sub.f32 	%f113, %f13, %f16;
	sub.f32 	%f114, %f3, %f4;
	sub.f32 	%f115, %f9, %f10;
	sub.f32 	%f116, %f15, %f16;
	sub.f32 	%f117, %f5, %f4;
	sub.f32 	%f118, %f11, %f10;
	sub.f32 	%f119, %f17, %f16;
	mul.f32 	%f120, %f115, %f119;
	mul.f32 	%f121, %f116, %f118;
	sub.f32 	%f122, %f120, %f121;
	mul.f32 	%f123, %f116, %f117;
	mul.f32 	%f124, %f114, %f119;
	sub.f32 	%f125, %f123, %f124;
	mul.f32 	%f126, %f114, %f118;
	mul.f32 	%f127, %f115, %f117;
	sub.f32 	%f128, %f126, %f127;
	mul.f32 	%f129, %f112, %f125;
	fma.rn.f32 	%f130, %f111, %f122, %f129;
	fma.rn.f32 	%f131, %f113, %f128, %f130;
	sub.f32 	%f132, %f2, %f3;
	sub.f32 	%f133, %f8, %f9;
	sub.f32 	%f134, %f14, %f15;
	sub.f32 	%f135, %f4, %f3;
	sub.f32 	%f136, %f10, %f9;
	sub.f32 	%f137, %f16, %f15;
	sub.f32 	%f138, %f6, %f3;
	sub.f32 	%f139, %f12, %f9;
	sub.f32 	%f140, %f18, %f15;
	mul.f32 	%f141, %f136, %f140;
	mul.f32 	%f142, %f137, %f139;
	sub.f32 	%f143, %f141, %f142;
	mul.f32 	%f144, %f137, %f138;
	mul.f32 	%f145, %f135, %f140;
	sub.f32 	%f146, %f144, %f145;
	mul.f32 	%f147, %f135, %f139;
	mul.f32 	%f148, %f136, %f138;
	sub.f32 	%f149, %f147, %f148;
	mul.f32 	%f150, %f133, %f146;
	fma.rn.f32 	%f151, %f132, %f143, %f150;
	fma.rn.f32 	%f152, %f134, %f149, %f151;
	abs.f32 	%f153, %f131;
	setp.lt.f32 	%p15, %f153, 0f358637BD;
	selp.f32 	%f154, 0f00000000, %f131, %p15;
	abs.f32 	%f155, %f152;
	setp.lt.f32 	%p16, %f155, 0f358637BD;
	selp.f32 	%f22, 0f00000000, %f152, %p16;
	sub.f32 	%f156, %f1, %f6;
	sub.f32 	%f157, %f7, %f12;
	sub.f32 	%f158, %f13, %f18;
	sub.f32 	%f159, %f3, %f6;
	sub.f32 	%f160, %f9, %f12;
	sub.f32 	%f161, %f15, %f18;
	sub.f32 	%f162, %f5, %f6;
	sub.f32 	%f163, %f11, %f12;
	sub.f32 	%f164, %f17, %f18;
	mul.f32 	%f165, %f160, %f164;
	mul.f32 	%f166, %f161, %f163;
	sub.f32 	%f167, %f165, %f166;
	mul.f32 	%f168, %f161, %f162;
	mul.f32 	%f169, %f159, %f164;
	sub.f32 	%f170, %f168, %f169;
	mul.f32 	%f171, %f159, %f163;
	mul.f32 	%f172, %f160, %f162;
	sub.f32 	%f173, %f171, %f172;
	mul.f32 	%f174, %f157, %f170;
	fma.rn.f32 	%f175, %f156, %f167, %f174;
	fma.rn.f32 	%f176, %f158, %f173, %f175;
	sub.f32 	%f177, %f2, %f5;
	sub.f32 	%f178, %f8, %f11;
	sub.f32 	%f179, %f14, %f17;
	sub.f32 	%f180, %f4, %f5;
	sub.f32 	%f181, %f10, %f11;
	sub.f32 	%f182, %f16, %f17;
	sub.f32 	%f183, %f6, %f5;
	sub.f32 	%f184, %f12, %f11;
	sub.f32 	%f185, %f18, %f17;
	mul.f32 	%f186, %f181, %f185;
	mul.f32 	%f187, %f182, %f184;
	sub.f32 	%f188, %f186, %f187;
	mul.f32 	%f189, %f182, %f183;
	mul.f32 	%f190, %f180, %f185;
	sub.f32 	%f191, %f189, %f190;
	mul.f32 	%f192, %f180, %f184;
	mul.f32 	%f193, %f181, %f183;
	sub.f32 	%f194, %f192, %f193;
	mul.f32 	%f195, %f178, %f191;
	fma.rn.f32 	%f196, %f177, %f188, %f195;
	fma.rn.f32 	%f197, %f179, %f194, %f196;
	abs.f32 	%f198, %f176;
	setp.lt.f32 	%p17, %f198, 0f358637BD;
	selp.f32 	%f199, 0f00000000, %f176, %p17;
	abs.f32 	%f200, %f197;
	setp.lt.f32 	%p18, %f200, 0f358637BD;
	selp.f32 	%f24, 0f00000000, %f197, %p18;
	setp.gt.f32 	%p19, %f19, 0f00000000;
	setp.gt.f32 	%p20, %f154, 0f00000000;
	and.pred  	%p21, %p19, %p20;
	setp.gt.f32 	%p22, %f199, 0f00000000;
	and.pred  	%p23, %p21, %p22;
	@%p23 bra 	$L__BB0_9;
	setp.lt.f32 	%p24, %f19, 0f00000000;
	setp.lt.f32 	%p25, %f154, 0f00000000;
	and.pred  	%p26, %p24, %p25;
	setp.lt.f32 	%p27, %f199, 0f00000000;
	and.pred  	%p28, %p26, %p27;
	@%p28 bra 	$L__BB0_9;
	setp.gt.f32 	%p30, %f20, 0f00000000;
	setp.gt.f32 	%p31, %f22, 0f00000000;
	and.pred  	%p32, %p30, %p31;
	setp.gt.f32 	%p33, %f24, 0f00000000;
	and.pred  	%p34, %p32, %p33;
	mov.pred 	%p39, 0;
	@%p34 bra 	$L__BB0_8;
	setp.geu.f32 	%p35, %f20, 0f00000000;
	setp.geu.f32 	%p36, %f22, 0f00000000;
	or.pred  	%p37, %p35, %p36;
	setp.geu.f32 	%p38, %f24, 0f00000000;
	or.pred  	%p39, %p37, %p38;
$L__BB0_8:
	selp.u16 	%rs8, 1, 0, %p39;
$L__BB0_9:
	ld.param.u64 	%rd13, [_Z14kernelAllPairsPK4Vec3S1_iiiPb_param_5];
	mov.u32 	%r15, %ctaid.x;
	mov.u32 	%r16, %ntid.x;
	mov.u32 	%r17, %tid.x;
	mad.lo.s32 	%r18, %r15, %r16, %r17;
	cvt.s64.s32 	%rd10, %r18;
	cvta.to.global.u64 	%rd11, %rd13;
	add.s64 	%rd12, %rd11, %rd10;
	st.global.u8 	[%rd12], %rs8;
$L__BB0_10:
	ret;

}


// ===== COMPILED SASS (sm_100) =====

	.target	sm_100

	.elftype	@"ET_EXEC"


//--------------------- .note.nv.tkinfo           --------------------------
	.section	.note.nv.tkinfo,"",@"SHT_NOTE"
	.sectionflags	@"SHF_NOTE_NV_TKINFO"
	.tkinfo
        /*0018*/ 	.word	0x00000002
        /*0030*/ 	.string	""
        /*0030*/ 	.string	"ptxas"
        /*0030*/ 	.string	"Cuda compilation tools, release 13.0, V13.0.88"
        /*0030*/ 	.string	"Build cuda_13.0.r13.0/compiler.36424714_0"
        /*0030*/ 	.string	"-arch sm_100 -m 64 "



//--------------------- .note.nv.cuinfo           --------------------------
	.section	.note.nv.cuinfo,"",@"SHT_NOTE"
	.sectionflags	@"SHF_NOTE_NV_CUINFO"
        /*0018*/ 	.short	0x0002
        /*001a*/ 	.short	0x0064
        /*001c*/ 	.short	0x0082
	.zero		2


//--------------------- .nv.info                  --------------------------
	.section	.nv.info,"",@"SHT_CUDA_INFO"
	.align	4


	//----- nvinfo : EIATTR_REGCOUNT
	.align		4
        /*0000*/ 	.byte	0x04, 0x2f
        /*0002*/ 	.short	(.L_1 - .L_0)
	.align		4
.L_0:
        /*0004*/ 	.word	index@(_Z14kernelAllPairsPK4Vec3S1_iiiPb)
        /*0008*/ 	.word	0x00000020


	//----- nvinfo : EIATTR_FRAME_SIZE
	.align		4
.L_1:
        /*000c*/ 	.byte	0x04, 0x11
        /*000e*/ 	.short	(.L_3 - .L_2)
	.align		4
.L_2:
        /*0010*/ 	.word	index@(_Z14kernelAllPairsPK4Vec3S1_iiiPb)
        /*0014*/ 	.word	0x00000000


	//----- nvinfo : EIATTR_MIN_STACK_SIZE
	.align		4
.L_3:
        /*0018*/ 	.byte	0x04, 0x12
        /*001a*/ 	.short	(.L_5 - .L_4)
	.align		4
.L_4:
        /*001c*/ 	.word	index@(_Z14kernelAllPairsPK4Vec3S1_iiiPb)
        /*0020*/ 	.word	0x00000000
.L_5:


//--------------------- .nv.compat                --------------------------
	.section	.nv.compat,"",@"SHT_CUDA_COMPAT_INFO"
	.align	4
        /*0000*/ 	.byte	0x02, 0x09, 0x00, 0x00, 0x02, 0x02, 0x01, 0x00, 0x02, 0x05, 0x05, 0x00, 0x03, 0x07, 0x01, 0x01
        /*0010*/ 	.byte	0x02, 0x03, 0x00, 0x00, 0x02, 0x06, 0x01, 0x00, 0x04, 0x0b, 0x08, 0x00, 0x01, 0x00, 0x00, 0x00
        /*0020*/ 	.byte	0x00, 0x00, 0x00, 0x00


//--------------------- .nv.info._Z14kernelAllPairsPK4Vec3S1_iiiPb --------------------------
	.section	.nv.info._Z14kernelAllPairsPK4Vec3S1_iiiPb,"",@"SHT_CUDA_INFO"
	.sectionflags	@""
	.align	4


	//----- nvinfo : EIATTR_CUDA_API_VERSION
	.align		4
        /*0000*/ 	.byte	0x04, 0x37
        /*0002*/ 	.short	(.L_7 - .L_6)
.L_6:
        /*0004*/ 	.word	0x00000082


	//----- nvinfo : EIATTR_KPARAM_INFO
	.align		4
.L_7:
        /*0008*/ 	.byte	0x04, 0x17
        /*000a*/ 	.short	(.L_9 - .L_8)
.L_8:
        /*000c*/ 	.word	0x00000000
        /*0010*/ 	.short	0x0005
        /*0012*/ 	.short	0x0020
        /*0014*/ 	.byte	0x00, 0xf5, 0x21, 0x00


	//----- nvinfo : EIATTR_KPARAM_INFO
	.align		4
.L_9:
        /*0018*/ 	.byte	0x04, 0x17
        /*001a*/ 	.short	(.L_11 - .L_10)
.L_10:
        /*001c*/ 	.word	0x00000000
        /*0020*/ 	.short	0x0004
        /*0022*/ 	.short	0x0018
        /*0024*/ 	.byte	0x00, 0xf0, 0x11, 0x00


	//----- nvinfo : EIATTR_KPARAM_INFO
	.align		4
.L_11:
        /*0028*/ 	.byte	0x04, 0x17
        /*002a*/ 	.short	(.L_13 - .L_12)
.L_12:
        /*002c*/ 	.word	0x00000000
        /*0030*/ 	.short	0x0003
        /*0032*/ 	.short	0x0014
        /*0034*/ 	.byte	0x00, 0xf0, 0x11, 0x00


	//----- nvinfo : EIATTR_KPARAM_INFO
	.align		4
.L_13:
        /*0038*/ 	.byte	0x04, 0x17
        /*003a*/ 	.short	(.L_15 - .L_14)
.L_14:
        /*003c*/ 	.word	0x00000000
        /*0040*/ 	.short	0x0002
        /*0042*/ 	.short	0x0010
        /*0044*/ 	.byte	0x00, 0xf0, 0x11, 0x00


	//----- nvinfo : EIATTR_KPARAM_INFO
	.align		4
.L_15:
        /*0048*/ 	.byte	0x04, 0x17
        /*004a*/ 	.short	(.L_17 - .L_16)
.L_16:
        /*004c*/ 	.word	0x00000000
        /*0050*/ 	.short	0x0001
        /*0052*/ 	.short	0x0008
        /*0054*/ 	.byte	0x00, 0xf5, 0x21, 0x00


	//----- nvinfo : EIATTR_KPARAM_INFO
	.align		4
.L_17:
        /*0058*/ 	.byte	0x04, 0x17
        /*005a*/ 	.short	(.L_19 - .L_18)
.L_18:
        /*005c*/ 	.word	0x00000000
        /*0060*/ 	.short	0x0000
        /*0062*/ 	.short	0x0000
        /*0064*/ 	.byte	0x00, 0xf5, 0x21, 0x00


	//----- nvinfo : EIATTR_SPARSE_MMA_MASK
	.align		4
.L_19:
        /*0068*/ 	.byte	0x03, 0x50
        /*006a*/ 	.short	0x0000


	//----- nvinfo : EIATTR_MAXREG_COUNT
	.align		4
        /*006c*/ 	.byte	0x03, 0x1b
        /*006e*/ 	.short	0x00ff


	//----- nvinfo : EIATTR_MERCURY_ISA_VERSION
	.align		4
        /*0070*/ 	.byte	0x03, 0x5f
        /*0072*/ 	.short	0x0101


	//----- nvinfo : EIATTR_VRC_CTA_INIT_COUNT
	.align		4
        /*0074*/ 	.byte	0x02, 0x4a
	.zero		1
	.zero		1


	//----- nvinfo : EIATTR_EXIT_INSTR_OFFSETS
	.align		4
        /*0078*/ 	.byte	0x04, 0x1c
        /*007a*/ 	.short	(.L_21 - .L_20)


	//   ....[0]....
.L_20:
        /*007c*/ 	.word	0x000000a0


	//   ....[1]....
        /*0080*/ 	.word	0x00000f10


	//----- nvinfo : EIATTR_CRS_STACK_SIZE
	.align		4
.L_21:
        /*0084*/ 	.byte	0x04, 0x1e
        /*0086*/ 	.short	(.L_23 - .L_22)
.L_22:
        /*0088*/ 	.word	0x00000000


	//----- nvinfo : EIATTR_CBANK_PARAM_SIZE
	.align		4
.L_23:
        /*008c*/ 	.byte	0x03, 0x19
        /*008e*/ 	.short	0x0028


	//----- nvinfo : EIATTR_PARAM_CBANK
	.align		4
        /*0090*/ 	.byte	0x04, 0x0a
        /*0092*/ 	.short	(.L_25 - .L_24)
	.align		4
.L_24:
        /*0094*/ 	.word	index@(.nv.constant0._Z14kernelAllPairsPK4Vec3S1_iiiPb)
        /*0098*/ 	.short	0x0380
        /*009a*/ 	.short	0x0028


	//----- nvinfo : EIATTR_SW_WAR
	.align		4
.L_25:
        /*009c*/ 	.byte	0x04, 0x36
        /*009e*/ 	.short	(.L_27 - .L_26)
.L_26:
        /*00a0*/ 	.word	0x00000008
.L_27:


//--------------------- .nv.callgraph             --------------------------
	.section	.nv.callgraph,"",@"SHT_CUDA_CALLGRAPH"
	.align	4
	.sectionentsize	8
	.align		4
        /*0000*/ 	.word	0x00000000
	.align		4
        /*0004*/ 	.word	0xffffffff
	.align		4
        /*0008*/ 	.word	0x00000000
	.align		4
        /*000c*/ 	.word	0xfffffffe
	.align		4
        /*0010*/ 	.word	0x00000000
	.align		4
        /*0014*/ 	.word	0xfffffffd
	.align		4
        /*0018*/ 	.word	0x00000000
	.align		4
        /*001c*/ 	.word	0xfffffffc


//--------------------- .text._Z14kernelAllPairsPK4Vec3S1_iiiPb --------------------------
	.section	.text._Z14kernelAllPairsPK4Vec3S1_iiiPb,"ax",@progbits
	.align	128
        .global         _Z14kernelAllPairsPK4Vec3S1_iiiPb
        .type           _Z14kernelAllPairsPK4Vec3S1_iiiPb,@function
        .size           _Z14kernelAllPairsPK4Vec3S1_iiiPb,(.L_x_3 - _Z14kernelAllPairsPK4Vec3S1_iiiPb)
        .other          _Z14kernelAllPairsPK4Vec3S1_iiiPb,@"STO_CUDA_ENTRY STV_DEFAULT"
_Z14kernelAllPairsPK4Vec3S1_iiiPb:
.text._Z14kernelAllPairsPK4Vec3S1_iiiPb:
[----:B------:R-:W-:Y:S01]  /*0000*/  LDC R1, c[0x0][0x37c] ;  /* 0x0000df00ff017b82 */ /* 0x000fe20000000800 */
[----:B------:R-:W0:Y:S07]  /*0010*/  S2R R5, SR_TID.X ;  /* 0x0000000000057919 */ /* 0x000e2e0000002100 */
[----:B------:R-:W0:Y:S01]  /*0020*/  S2UR UR4, SR_CTAID.X ;  /* 0x00000000000479c3 */ /* 0x000e220000002500 */
[----:B------:R-:W1:Y:S07]  /*0030*/  LDCU UR5, c[0x0][0x398] ;  /* 0x00007300ff0577ac */ /* 0x000e6e0008000800 */
[----:B------:R-:W0:Y:S08]  /*0040*/  LDC R0, c[0x0][0x360] ;  /* 0x0000d800ff007b82 */ /* 0x000e300000000800 */
[----:B------:R-:W2:Y:S01]  /*0050*/  LDC.64 R2, c[0x0][0x390] ;  /* 0x0000e400ff027b82 */ /* 0x000ea20000000a00 */
[----:B0-----:R-:W-:-:S05]  /*0060*/  IMAD R0, R0, UR4, R5 ;  /* 0x0000000400007c24 */ /* 0x001fca000f8e0205 */
[----:B-1----:R-:W-:Y:S01]  /*0070*/  IADD3 R0, PT, PT, R0, UR5, RZ ;  /* 0x0000000500007c10 */ /* 0x002fe2000fffe0ff */
[----:B--2---:R-:W-:-:S05]  /*0080*/  IMAD R2, R3, R2, RZ ;  /* 0x0000000203027224 */ /* 0x004fca00078e02ff */
[----:B------:R-:W-:-:S13]  /*0090*/  ISETP.GE.AND P0, PT, R0, R2, PT ;  /* 0x000000020000720c */ /* 0x000fda0003f06270 */
[----:B------:R-:W-:Y:S05]  /*00a0*/  @P0 EXIT ;  /* 0x000000000000094d */ /* 0x000fea0003800000 */
[----:B------:R-:W-:Y:S01]  /*00b0*/  IABS R7, R3 ;  /* 0x0000000300077213 */ /* 0x000fe20000000000 */
[----:B------:R-:W0:Y:S01]  /*00c0*/  LDCU.64 UR6, c[0x0][0x358] ;  /* 0x00006b00ff0677ac */ /* 0x000e220008000a00 */
[----:B------:R-:W-:Y:S02]  /*00d0*/  IABS R8, R0 ;  /* 0x0000000000087213 */ /* 0x000fe40000000000 */
[----:B------:R-:W1:Y:S08]  /*00e0*/  I2F.RP R2, R7 ;  /* 0x0000000700027306 */ /* 0x000e700000209400 */
[----:B-1----:R-:W1:Y:S02]  /*00f0*/  MUFU.RCP R2, R2 ;  /* 0x0000000200027308 */ /* 0x002e640000001000 */
[----:B-1----:R-:W-:-:S06]  /*0100*/  IADD3 R4, PT, PT, R2, 0xffffffe, RZ ;  /* 0x0ffffffe02047810 */ /* 0x002fcc0007ffe0ff */
[----:B------:R1:W2:Y:S02]  /*0110*/  F2I.FTZ.U32.TRUNC.NTZ R5, R4 ;  /* 0x0000000400057305 */ /* 0x0002a4000021f000 */
[----:B-1----:R-:W-:Y:S01]  /*0120*/  HFMA2 R4, -RZ, RZ, 0, 0 ;  /* 0x00000000ff047431 */ /* 0x002fe200000001ff */
[----:B--2---:R-:W-:-:S05]  /*0130*/  IADD3 R6, PT, PT, RZ, -R5, RZ ;  /* 0x80000005ff067210 */ /* 0x004fca0007ffe0ff */
[----:B------:R-:W-:-:S04]  /*0140*/  IMAD R9, R6, R7, RZ ;  /* 0x0000000706097224 */ /* 0x000fc800078e02ff */
[----:B------:R-:W-:-:S06]  /*0150*/  IMAD.HI.U32 R5, R5, R9, R4 ;  /* 0x0000000905057227 */ /* 0x000fcc00078e0004 */
[----:B------:R-:W-:Y:S02]  /*0160*/  IMAD.HI.U32 R6, R5, R8, RZ ;  /* 0x0000000805067227 */ /* 0x000fe400078e00ff */
[----:B------:R-:W1:Y:S03]  /*0170*/  LDC.64 R4, c[0x0][0x380] ;  /* 0x0000e000ff047b82 */ /* 0x000e660000000a00 */
[----:B------:R-:W-:-:S05]  /*0180*/  IADD3 R2, PT, PT, -R6, RZ, RZ ;  /* 0x000000ff06027210 */ /* 0x000fca0007ffe1ff */
[----:B------:R-:W-:-:S05]  /*0190*/  IMAD R2, R7, R2, R8 ;  /* 0x0000000207027224 */ /* 0x000fca00078e0208 */
[----:B------:R-:W-:-:S13]  /*01a0*/  ISETP.GT.U32.AND P1, PT, R7, R2, PT ;  /* 0x000000020700720c */ /* 0x000fda0003f24070 */
[-C--:B------:R-:W-:Y:S02]  /*01b0*/  @!P1 IADD3 R2, PT, PT, R2, -R7.reuse, RZ ;  /* 0x8000000702029210 */ /* 0x080fe40007ffe0ff */
[----:B------:R-:W-:Y:S02]  /*01c0*/  @!P1 IADD3 R6, PT, PT, R6, 0x1, RZ ;  /* 0x0000000106069810 */ /* 0x000fe40007ffe0ff */
[----:B------:R-:W-:Y:S02]  /*01d0*/  ISETP.GE.U32.AND P0, PT, R2, R7, PT ;  /* 0x000000070200720c */ /* 0x000fe40003f06070 */
[----:B------:R-:W-:Y:S02]  /*01e0*/  LOP3.LUT R2, R0, R3, RZ, 0x3c, !PT ;  /* 0x0000000300027212 */ /* 0x000fe400078e3cff */
[----:B------:R-:W-:Y:S02]  /*01f0*/  ISETP.NE.AND P1, PT, R3, RZ, PT ;  /* 0x000000ff0300720c */ /* 0x000fe40003f25270 */
[----:B------:R-:W-:-:S07]  /*0200*/  ISETP.GE.AND P2, PT, R2, RZ, PT ;  /* 0x000000ff0200720c */ /* 0x000fce0003f46270 */
[----:B------:R-:W-:-:S04]  /*0210*/  @P0 IADD3 R6, PT, PT, R6, 0x1, RZ ;  /* 0x0000000106060810 */ /* 0x000fc80007ffe0ff */
[----:B------:R-:W-:Y:S02]  /*0220*/  MOV R2, R6 ;  /* 0x0000000600027202 */ /* 0x000fe40000000f00 */
[----:B------:R-:W2:Y:S02]  /*0230*/  LDC.64 R6, c[0x0][0x388] ;  /* 0x0000e200ff067b82 */ /* 0x000ea40000000a00 */
[----:B------:R-:W-:Y:S02]  /*0240*/  @!P2 IADD3 R2, PT, PT, -R2, RZ, RZ ;  /* 0x000000ff0202a210 */ /* 0x000fe40007ffe1ff */
[----:B------:R-:W-:-:S04]  /*0250*/  @!P1 LOP3.LUT R2, RZ, R3, RZ, 0x33, !PT ;  /* 0x00000003ff029212 */ /* 0x000fc800078e33ff */
[----:B------:R-:W-:-:S05]  /*0260*/  IADD3 R8, PT, PT, -R2, RZ, RZ ;  /* 0x000000ff02087210 */ /* 0x000fca0007ffe1ff */
[----:B------:R-:W-:Y:S01]  /*0270*/  IMAD R0, R3, R8, R0 ;  /* 0x0000000803007224 */ /* 0x000fe200078e0200 */
[----:B------:R-:W-:-:S04]  /*0280*/  LEA R3, R2, R2, 0x1 ;  /* 0x0000000202037211 */ /* 0x000fc800078e08ff */
[----:B------:R-:W-:Y:S01]  /*0290*/  LEA R9, R0, R0, 0x1 ;  /* 0x0000000000097211 */ /* 0x000fe200078e08ff */
[----:B-1----:R-:W-:-:S04]  /*02a0*/  IMAD.WIDE R4, R3, 0xc, R4 ;  /* 0x0000000c03047825 */ /* 0x002fc800078e0204 */
[----:B--2---:R-:W-:Y:S01]  /*02b0*/  IMAD.WIDE R2, R9, 0xc, R6 ;  /* 0x0000000c09027825 */ /* 0x004fe200078e0206 */
[----:B0-----:R-:W2:Y:S04]  /*02c0*/  LDG.E R23, desc[UR6][R4.64+0xc] ;  /* 0x00000c0604177981 */ /* 0x001ea8000c1e1900 */
[----:B------:R-:W2:Y:S04]  /*02d0*/  LDG.E R7, desc[UR6][R4.64] ;  /* 0x0000000604077981 */ /* 0x000ea8000c1e1900 */
[----:B------:R-:W3:Y:S04]  /*02e0*/  LDG.E R16, desc[UR6][R2.64] ;  /* 0x0000000602107981 */ /* 0x000ee8000c1e1900 */
[----:B------:R-:W3:Y:S04]  /*02f0*/  LDG.E R8, desc[UR6][R2.64+0xc] ;  /* 0x00000c0602087981 */ /* 0x000ee8000c1e1900 */
[----:B------:R-:W4:Y:S04]  /*0300*/  LDG.E R17, desc[UR6][R4.64+0x18] ;  /* 0x0000180604117981 */ /* 0x000f28000c1e1900 */
[----:B------:R-:W5:Y:S01]  /*0310*/  LDG.E R12, desc[UR6][R2.64+0x18] ;  /* 0x00001806020c7981 */ /* 0x000f62000c1e1900 */
[----:B------:R-:W-:Y:S01]  /*0320*/  BSSY.RECONVERGENT B0, `(.L_x_0) ;  /* 0x00000b7000007945 */ /* 0x000fe20003800200 */
[----:B--2---:R-:W-:-:S02]  /*0330*/  FMNMX3 R0, R7, 1.00000001504746621988e+30, R23, PT ;  /* 0x7149f2ca07007876 */ /* 0x004fc40003800017 */
[----:B------:R-:W-:Y:S02]  /*0340*/  FMNMX3 R6, R7, -1.00000001504746621988e+30, R23, !PT ;  /* 0xf149f2ca07067876 */ /* 0x000fe40007800017 */
[C-C-:B---3--:R-:W-:Y:S02]  /*0350*/  FMNMX3 R11, R16.reuse, -1.00000001504746621988e+30, R8.reuse, !PT ;  /* 0xf149f2ca100b7876 */ /* 0x148fe40007800008 */
[----:B------:R-:W-:Y:S02]  /*0360*/  FMNMX3 R9, R16, 1.00000001504746621988e+30, R8, PT ;  /* 0x7149f2ca10097876 */ /* 0x000fe40003800008 */
[-C--:B----4-:R-:W-:Y:S02]  /*0370*/  FMNMX R0, R0, R17.reuse, PT ;  /* 0x0000001100007209 */ /* 0x090fe40003800000 */
[----:B-----5:R-:W-:Y:S02]  /*0380*/  FMNMX R11, R11, R12, !PT ;  /* 0x0000000c0b0b7209 */ /* 0x020fe40007800000 */
[----:B------:R-:W-:-:S02]  /*0390*/  FMNMX R6, R6, R17, !PT ;  /* 0x0000001106067209 */ /* 0x000fc40007800000 */
[----:B------:R-:W-:Y:S02]  /*03a0*/  FMNMX R9, R9, R12, PT ;  /* 0x0000000c09097209 */ /* 0x000fe40003800000 */
[----:B------:R-:W-:-:S04]  /*03b0*/  FSETP.GEU.AND P0, PT, R11, R0, PT ;  /* 0x000000000b00720b */ /* 0x000fc80003f0e000 */
[----:B------:R-:W-:Y:S02]  /*03c0*/  FSETP.LT.OR P0, PT, R6, R9, !P0 ;  /* 0x000000090600720b */ /* 0x000fe40004701400 */
[----:B------:R-:W-:-:S11]  /*03d0*/  PRMT R0, RZ, 0x7610, R0 ;  /* 0x00007610ff007816 */ /* 0x000fd60000000000 */
[----:B------:R-:W-:Y:S05]  /*03e0*/  @P0 BRA `(.L_x_1) ;  /* 0x0000000800a80947 */ /* 0x000fea0003800000 */
[----:B------:R-:W2:Y:S04]  /*03f0*/  LDG.E R15, desc[UR6][R4.64+0x4] ;  /* 0x00000406040f7981 */ /* 0x000ea8000c1e1900 */
[----:B------:R-:W2:Y:S04]  /*0400*/  LDG.E R27, desc[UR6][R4.64+0x10] ;  /* 0x00001006041b7981 */ /* 0x000ea8000c1e1900 */
[----:B------:R-:W3:Y:S04]  /*0410*/  LDG.E R11, desc[UR6][R2.64+0x4] ;  /* 0x00000406020b7981 */ /* 0x000ee8000c1e1900 */
[----:B------:R-:W3:Y:S04]  /*0420*/  LDG.E R10, desc[UR6][R2.64+0x10] ;  /* 0x00001006020a7981 */ /* 0x000ee8000c1e1900 */
[----:B------:R-:W4:Y:S04]  /*0430*/  LDG.E R19, desc[UR6][R4.64+0x1c] ;  /* 0x00001c0604137981 */ /* 0x000f28000c1e1900 */
[----:B------:R-:W5:Y:S01]  /*0440*/  LDG.E R6, desc[UR6][R2.64+0x1c] ;  /* 0x00001c0602067981 */ /* 0x000f62000c1e1900 */
[----:B--2---:R-:W-:-:S02]  /*0450*/  FMNMX3 R14, R15, 1.00000001504746621988e+30, R27, PT ;  /* 0x7149f2ca0f0e7876 */ /* 0x004fc4000380001b */
[----:B------:R-:W-:Y:S02]  /*0460*/  FMNMX3 R18, R15, -1.00000001504746621988e+30, R27, !PT ;  /* 0xf149f2ca0f127876 */ /* 0x000fe4000780001b */
[C-C-:B---3--:R-:W-:Y:S02]  /*0470*/  FMNMX3 R13, R11.reuse, -1.00000001504746621988e+30, R10.reuse, !PT ;  /* 0xf149f2ca0b0d7876 */ /* 0x148fe4000780000a */
[----:B------:R-:W-:Y:S02]  /*0480*/  FMNMX3 R9, R11, 1.00000001504746621988e+30, R10, PT ;  /* 0x7149f2ca0b097876 */ /* 0x000fe4000380000a */
[-C--:B----4-:R-:W-:Y:S02]  /*0490*/  FMNMX R14, R14, R19.reuse, PT ;  /* 0x000000130e0e7209 */ /* 0x090fe40003800000 */
[----:B------:R-:W-:Y:S02]  /*04a0*/  FMNMX R18, R18, R19, !PT ;  /* 0x0000001312127209 */ /* 0x000fe40007800000 */
[----:B-----5:R-:W-:-:S02]  /*04b0*/  FMNMX R13, R13, R6, !PT ;  /* 0x000000060d0d7209 */ /* 0x020fc40007800000 */
[----:B------:R-:W-:Y:S02]  /*04c0*/  FMNMX R9, R9, R6, PT ;  /* 0x0000000609097209 */ /* 0x000fe40003800000 */
[----:B------:R-:W-:-:S04]  /*04d0*/  FSETP.GEU.AND P0, PT, R13, R14, PT ;  /* 0x0000000e0d00720b */ /* 0x000fc80003f0e000 */
[----:B------:R-:W-:-:S13]  /*04e0*/  FSETP.LT.OR P0, PT, R18, R9, !P0 ;  /* 0x000000091200720b */ /* 0x000fda0004701400 */
        /* <DEDUP_REMOVED lines=18> */
[C---:B------:R-:W-:Y:S01]  /*0610*/  FADD R22, -R14.reuse, R21 ;  /* 0x000000150e167221 */ /* 0x040fe20000000100 */
[C---:B------:R-:W-:Y:S01]  /*0620*/  FADD R3, -R11.reuse, R19 ;  /* 0x000000130b037221 */ /* 0x040fe20000000100 */
[----:B------:R-:W-:Y:S01]  /*0630*/  FADD R5, -R11, R27 ;  /* 0x0000001b0b057221 */ /* 0x000fe20000000100 */
[--C-:B------:R-:W-:Y:S01]  /*0640*/  FADD R24, -R14, R18.reuse ;  /* 0x000000120e187221 */ /* 0x100fe20000000100 */
[----:B------:R-:W-:Y:S01]  /*0650*/  FADD R4, -R16, R23 ;  /* 0x0000001710047221 */ /* 0x000fe20000000100 */
[----:B------:R-:W-:Y:S01]  /*0660*/  FMUL R2, R22, R3 ;  /* 0x0000000316027220 */ /* 0x000fe20000400000 */
[----:B------:R-:W-:Y:S02]  /*0670*/  FADD R29, -R9, R18 ;  /* 0x00000012091d7221 */ /* 0x000fe40000000100 */
[-C--:B------:R-:W-:Y:S01]  /*0680*/  FMUL R25, R4, R24.reuse ;  /* 0x0000001804197220 */ /* 0x080fe20000400000 */
[----:B------:R-:W-:Y:S01]  /*0690*/  FFMA R2, R5, R24, -R2 ;  /* 0x0000001805027223 */ /* 0x000fe20000000802 */
[----:B------:R-:W-:-:S04]  /*06a0*/  FADD R24, -R16, R17 ;  /* 0x0000001110187221 */ /* 0x000fc80000000100 */
[-C--:B------:R-:W-:Y:S01]  /*06b0*/  FFMA R22, R22, R24.reuse, -R25 ;  /* 0x0000001816167223 */ /* 0x080fe20000000819 */
[----:B------:R-:W-:Y:S01]  /*06c0*/  FMUL R25, R5, R24 ;  /* 0x0000001805197220 */ /* 0x000fe20000400000 */
[----:B------:R-:W-:-:S03]  /*06d0*/  FADD R5, R15, -R11 ;  /* 0x8000000b0f057221 */ /* 0x000fc60000000000 */
[----:B------:R-:W-:Y:S01]  /*06e0*/  FFMA R25, R4, R3, -R25 ;  /* 0x0000000304197223 */ /* 0x000fe20000000819 */
[----:B------:R-:W-:Y:S01]  /*06f0*/  FMUL R24, R5, R22 ;  /* 0x0000001605187220 */ /* 0x000fe20000400000 */
[----:B------:R-:W-:Y:S01]  /*0700*/  FADD R5, R7, -R16 ;  /* 0x8000001007057221 */ /* 0x000fe20000000000 */
[C---:B------:R-:W-:Y:S01]  /*0710*/  FADD R22, R13.reuse, -R14 ;  /* 0x8000000e0d167221 */ /* 0x040fe20000000000 */
[----:B------:R-:W-:Y:S01]  /*0720*/  FADD R3, -R13, R9 ;  /* 0x000000090d037221 */ /* 0x000fe20000000100 */
[----:B------:R-:W-:Y:S01]  /*0730*/  FADD R4, -R15, R6 ;  /* 0x000000060f047221 */ /* 0x000fe20000000100 */
[----:B------:R-:W-:Y:S01]  /*0740*/  FFMA R5, R5, R2, R24 ;  /* 0x0000000205057223 */ /* 0x000fe20000000018 */
[----:B------:R-:W-:-:S03]  /*0750*/  FADD R24, -R13, R20 ;  /* 0x000000140d187221 */ /* 0x000fc60000000100 */
[----:B------:R-:W-:Y:S01]  /*0760*/  FFMA R2, R22, R25, R5 ;  /* 0x0000001916027223 */ /* 0x000fe20000000005 */
[----:B------:R-:W-:Y:S01]  /*0770*/  FADD R22, -R15, R10 ;  /* 0x0000000a0f167221 */ /* 0x000fe20000000100 */
[----:B------:R-:W-:Y:S01]  /*0780*/  FMUL R5, R3, R4 ;  /* 0x0000000403057220 */ /* 0x000fe20000400000 */
[----:B------:R-:W-:Y:S02]  /*0790*/  FADD R25, -R7, R8 ;  /* 0x0000000807197221 */ /* 0x000fe40000000100 */
[----:B------:R-:W-:Y:S01]  /*07a0*/  FSETP.GEU.AND P0, PT, |R2|, 9.9999999747524270788e-07, PT ;  /* 0x358637bd0200780b */ /* 0x000fe20003f0e200 */
[-C--:B------:R-:W-:Y:S01]  /*07b0*/  FFMA R5, R22, R24.reuse, -R5 ;  /* 0x0000001816057223 */ /* 0x080fe20000000805 */
[----:B------:R-:W-:Y:S01]  /*07c0*/  FMUL R26, R25, R24 ;  /* 0x00000018191a7220 */ /* 0x000fe20000400000 */
[----:B------:R-:W-:Y:S01]  /*07d0*/  FADD R24, -R7, R12 ;  /* 0x0000000c07187221 */ /* 0x000fe20000000100 */
[----:B------:R-:W-:-:S03]  /*07e0*/  FSEL R2, R2, RZ, P0 ;  /* 0x000000ff02027208 */ /* 0x000fc60000000000 */
[-C--:B------:R-:W-:Y:S01]  /*07f0*/  FFMA R26, R3, R24.reuse, -R26 ;  /* 0x00000018031a7223 */ /* 0x080fe2000000081a */
[----:B------:R-:W-:Y:S01]  /*0800*/  FMUL R22, R22, R24 ;  /* 0x0000001816167220 */ /* 0x000fe20000400000 */
[----:B------:R-:W-:-:S03]  /*0810*/  FADD R3, -R15, R11 ;  /* 0x0000000b0f037221 */ /* 0x000fc60000000100 */
[----:B------:R-:W-:Y:S01]  /*0820*/  FFMA R22, R25, R4, -R22 ;  /* 0x0000000419167223 */ /* 0x000fe20000000816 */
[----:B------:R-:W-:Y:S01]  /*0830*/  FMUL R3, R3, R26 ;  /* 0x0000001a03037220 */ /* 0x000fe20000400000 */
[----:B------:R-:W-:Y:S01]  /*0840*/  FADD R4, -R7, R16 ;  /* 0x0000001007047221 */ /* 0x000fe20000000100 */
[----:B------:R-:W-:-:S03]  /*0850*/  FADD R25, -R10, R19 ;  /* 0x000000130a197221 */ /* 0x000fc60000000100 */
[----:B------:R-:W-:Y:S01]  /*0860*/  FFMA R24, R4, R5, R3 ;  /* 0x0000000504187223 */ /* 0x000fe20000000003 */
[----:B------:R-:W-:Y:S01]  /*0870*/  FADD R3, -R13, R14 ;  /* 0x0000000e0d037221 */ /* 0x000fe20000000100 */
[----:B------:R-:W-:-:S03]  /*0880*/  FADD R4, R21, -R9 ;  /* 0x8000000915047221 */ /* 0x000fc60000000000 */
[----:B------:R-:W-:Y:S01]  /*0890*/  FFMA R3, R3, R22, R24 ;  /* 0x0000001603037223 */ /* 0x000fe20000000018 */
[----:B------:R-:W-:Y:S01]  /*08a0*/  FADD R22, R27, -R10 ;  /* 0x8000000a1b167221 */ /* 0x000fe20000000000 */
[----:B------:R-:W-:Y:S01]  /*08b0*/  FMUL R5, R4, R25 ;  /* 0x0000001904057220 */ /* 0x000fe20000400000 */
[----:B------:R-:W-:Y:S02]  /*08c0*/  FADD R24, R23, -R8 ;  /* 0x8000000817187221 */ /* 0x000fe40000000000 */
[C---:B------:R-:W-:Y:S01]  /*08d0*/  FSETP.GEU.AND P4, PT, |R3|.reuse, 9.9999999747524270788e-07, PT ;  /* 0x358637bd0300780b */ /* 0x040fe20003f8e200 */
[-C--:B------:R-:W-:Y:S01]  /*08e0*/  FFMA R5, R22, R29.reuse, -R5 ;  /* 0x0000001d16057223 */ /* 0x080fe20000000805 */
[----:B------:R-:W-:Y:S01]  /*08f0*/  FMUL R26, R24, R29 ;  /* 0x0000001d181a7220 */ /* 0x000fe20000400000 */
[----:B------:R-:W-:Y:S01]  /*0900*/  FADD R29, -R8, R17 ;  /* 0x00000011081d7221 */ /* 0x000fe20000000100 */
[----:B------:R-:W-:-:S03]  /*0910*/  FSEL R3, R3, RZ, P4 ;  /* 0x000000ff03037208 */ /* 0x000fc60002000000 */
[-C--:B------:R-:W-:Y:S01]  /*0920*/  FFMA R4, R4, R29.reuse, -R26 ;  /* 0x0000001d04047223 */ /* 0x080fe2000000081a */
[----:B------:R-:W-:Y:S01]  /*0930*/  FMUL R29, R22, R29 ;  /* 0x0000001d161d7220 */ /* 0x000fe20000400000 */
[----:B------:R-:W-:Y:S01]  /*0940*/  FADD R22, -R21, R9 ;  /* 0x0000000915167221 */ /* 0x000fe20000000100 */
[----:B------:R-:W-:Y:S02]  /*0950*/  FADD R26, -R23, R8 ;  /* 0x00000008171a7221 */ /* 0x000fe40000000100 */
[----:B------:R-:W-:Y:S01]  /*0960*/  FFMA R29, R24, R25, -R29 ;  /* 0x00000019181d7223 */ /* 0x000fe2000000081d */
[--C-:B------:R-:W-:Y:S01]  /*0970*/  FADD R25, R15, -R10.reuse ;  /* 0x8000000a0f197221 */ /* 0x100fe20000000000 */
[----:B------:R-:W-:-:S03]  /*0980*/  FADD R24, -R27, R10 ;  /* 0x0000000a1b187221 */ /* 0x000fc60000000100 */
[----:B------:R-:W-:Y:S01]  /*0990*/  FMUL R4, R25, R4 ;  /* 0x0000000419047220 */ /* 0x000fe20000400000 */
[----:B------:R-:W-:Y:S01]  /*09a0*/  FADD R25, R7, -R8 ;  /* 0x8000000807197221 */ /* 0x000fe20000000000 */
[----:B------:R-:W-:-:S03]  /*09b0*/  FADD R8, R8, -R17 ;  /* 0x8000001108087221 */ /* 0x000fc60000000000 */
[----:B------:R-:W-:Y:S01]  /*09c0*/  FFMA R5, R25, R5, R4 ;  /* 0x0000000519057223 */ /* 0x000fe20000000004 */
[----:B------:R-:W-:Y:S01]  /*09d0*/  FADD R4, R13, -R9 ;  /* 0x800000090d047221 */ /* 0x000fe20000000000 */
[----:B------:R-:W-:Y:S01]  /*09e0*/  FADD R25, -R27, R6 ;  /* 0x000000061b197221 */ /* 0x000fe20000000100 */
[----:B------:R-:W-:Y:S01]  /*09f0*/  FADD R13, R13, -R20 ;  /* 0x800000140d0d7221 */ /* 0x000fe20000000000 */
[----:B------:R-:W-:Y:S01]  /*0a00*/  FADD R9, R9, -R18 ;  /* 0x8000001209097221 */ /* 0x000fe20000000000 */
[----:B------:R-:W-:Y:S01]  /*0a10*/  FFMA R4, R4, R29, R5 ;  /* 0x0000001d04047223 */ /* 0x000fe20000000005 */
[----:B------:R-:W-:Y:S01]  /*0a20*/  FADD R29, -R21, R20 ;  /* 0x00000014151d7221 */ /* 0x000fe20000000100 */
[----:B------:R-:W-:-:S03]  /*0a30*/  FMUL R5, R22, R25 ;  /* 0x0000001916057220 */ /* 0x000fc60000400000 */
[-C--:B------:R-:W-:Y:S01]  /*0a40*/  FMUL R28, R26, R29.reuse ;  /* 0x0000001d1a1c7220 */ /* 0x080fe20000400000 */
[----:B------:R-:W-:Y:S01]  /*0a50*/  FFMA R5, R24, R29, -R5 ;  /* 0x0000001d18057223 */ /* 0x000fe20000000805 */
[----:B------:R-:W-:Y:S01]  /*0a60*/  FADD R29, -R23, R12 ;  /* 0x0000000c171d7221 */ /* 0x000fe20000000100 */
[----:B------:R-:W-:-:S03]  /*0a70*/  FSETP.GEU.AND P1, PT, |R4|, 9.9999999747524270788e-07, PT ;  /* 0x358637bd0400780b */ /* 0x000fc60003f2e200 */
[-C--:B------:R-:W-:Y:S01]  /*0a80*/  FFMA R22, R22, R29.reuse, -R28 ;  /* 0x0000001d16167223 */ /* 0x080fe2000000081c */
[----:B------:R-:W-:Y:S01]  /*0a90*/  FMUL R29, R24, R29 ;  /* 0x0000001d181d7220 */ /* 0x000fe20000400000 */
[----:B------:R-:W-:Y:S01]  /*0aa0*/  FADD R28, R15, -R6 ;  /* 0x800000060f1c7221 */ /* 0x000fe20000000000 */
[----:B------:R-:W-:Y:S02]  /*0ab0*/  FSEL R4, R4, RZ, P1 ;  /* 0x000000ff04047208 */ /* 0x000fe40000800000 */
[----:B------:R-:W-:Y:S01]  /*0ac0*/  FFMA R25, R26, R25, -R29 ;  /* 0x000000191a197223 */ /* 0x000fe2000000081d */
[----:B------:R-:W-:Y:S01]  /*0ad0*/  FADD R29, R11, -R27 ;  /* 0x8000001b0b1d7221 */ /* 0x000fe20000000000 */
[----:B------:R-:W-:Y:S01]  /*0ae0*/  FADD R26, R21, -R20 ;  /* 0x80000014151a7221 */ /* 0x000fe20000000000 */
[--C-:B------:R-:W-:Y:S01]  /*0af0*/  FADD R27, R27, -R6.reuse ;  /* 0x800000061b1b7221 */ /* 0x100fe20000000000 */
[----:B------:R-:W-:Y:S01]  /*0b00*/  FADD R11, R11, -R19 ;  /* 0x800000130b0b7221 */ /* 0x000fe20000000000 */
[----:B------:R-:W-:Y:S01]  /*0b10*/  FMUL R29, R29, R22 ;  /* 0x000000161d1d7220 */ /* 0x000fe20000400000 */
[----:B------:R-:W-:Y:S01]  /*0b20*/  FADD R22, R16, -R23 ;  /* 0x8000001710167221 */ /* 0x000fe20000000000 */
[----:B------:R-:W-:Y:S01]  /*0b30*/  FSETP.GT.AND P0, PT, R4, RZ, PT ;  /* 0x000000ff0400720b */ /* 0x000fe20003f04000 */
[----:B------:R-:W-:Y:S01]  /*0b40*/  FADD R16, R16, -R17 ;  /* 0x8000001110107221 */ /* 0x000fe20000000000 */
[----:B------:R-:W-:Y:S01]  /*0b50*/  FSETP.GEU.AND P1, PT, R4, RZ, PT ;  /* 0x000000ff0400720b */ /* 0x000fe20003f2e000 */
[----:B------:R-:W-:Y:S01]  /*0b60*/  FFMA R22, R22, R5, R29 ;  /* 0x0000000516167223 */ /* 0x000fe2000000001d */
[C---:B------:R-:W-:Y:S01]  /*0b70*/  FADD R5, R14.reuse, -R21 ;  /* 0x800000150e057221 */ /* 0x040fe20000000000 */
[----:B------:R-:W-:Y:S01]  /*0b80*/  FADD R21, R19, -R6 ;  /* 0x8000000613157221 */ /* 0x000fe20000000000 */
[----:B------:R-:W-:Y:S01]  /*0b90*/  FADD R14, R14, -R18 ;  /* 0x800000120e0e7221 */ /* 0x000fe20000000000 */
[----:B------:R-:W-:Y:S01]  /*0ba0*/  FSETP.GT.AND P0, PT, R2, RZ, P0 ;  /* 0x000000ff0200720b */ /* 0x000fe20000704000 */
[----:B------:R-:W-:Y:S01]  /*0bb0*/  FFMA R5, R5, R25, R22 ;  /* 0x0000001905057223 */ /* 0x000fe20000000016 */
[----:B------:R-:W-:Y:S01]  /*0bc0*/  FADD R22, R23, -R12 ;  /* 0x8000000c17167221 */ /* 0x000fe20000000000 */
[--C-:B------:R-:W-:Y:S01]  /*0bd0*/  FADD R23, R18, -R20.reuse ;  /* 0x8000001412177221 */ /* 0x100fe20000000000 */
[----:B------:R-:W-:Y:S01]  /*0be0*/  FMUL R24, R26, R21 ;  /* 0x000000151a187220 */ /* 0x000fe20000400000 */
[----:B------:R-:W-:Y:S01]  /*0bf0*/  FADD R18, -R18, R20 ;  /* 0x0000001412127221 */ /* 0x000fe20000000100 */
[----:B------:R-:W-:-:S02]  /*0c00*/  FSETP.LT.AND P1, PT, R2, RZ, !P1 ;  /* 0x000000ff0200720b */ /* 0x000fc40004f21000 */
[-C--:B------:R-:W-:Y:S01]  /*0c10*/  FFMA R25, R27, R23.reuse, -R24 ;  /* 0x000000171b197223 */ /* 0x080fe20000000818 */
[----:B------:R-:W-:Y:S01]  /*0c20*/  FMUL R23, R22, R23 ;  /* 0x0000001716177220 */ /* 0x000fe20000400000 */
[----:B------:R-:W-:Y:S01]  /*0c30*/  FADD R24, R17, -R12 ;  /* 0x8000000c11187221 */ /* 0x000fe20000000000 */
[----:B------:R-:W-:-:S03]  /*0c40*/  FSETP.GEU.AND P3, PT, |R5|, 9.9999999747524270788e-07, PT ;  /* 0x358637bd0500780b */ /* 0x000fc60003f6e200 */
[-C--:B------:R-:W-:Y:S01]  /*0c50*/  FFMA R23, R26, R24.reuse, -R23 ;  /* 0x000000181a177223 */ /* 0x080fe20000000817 */
[----:B------:R-:W-:Y:S01]  /*0c60*/  FADD R26, R7, -R12 ;  /* 0x8000000c071a7221 */ /* 0x000fe20000000000 */
[----:B------:R-:W-:Y:S01]  /*0c70*/  FMUL R27, R27, R24 ;  /* 0x000000181b1b7220 */ /* 0x000fe20000400000 */
[----:B------:R-:W-:Y:S01]  /*0c80*/  FADD R7, R10, -R19 ;  /* 0x800000130a077221 */ /* 0x000fe20000000000 */
[----:B------:R-:W-:Y:S01]  /*0c90*/  FMUL R23, R28, R23 ;  /* 0x000000171c177220 */ /* 0x000fe20000400000 */
[----:B------:R-:W-:Y:S01]  /*0ca0*/  FADD R19, -R19, R6 ;  /* 0x0000000613137221 */ /* 0x000fe20000000100 */
[----:B------:R-:W-:Y:S01]  /*0cb0*/  FFMA R22, R22, R21, -R27 ;  /* 0x0000001516167223 */ /* 0x000fe2000000081b */
[----:B------:R-:W-:Y:S01]  /*0cc0*/  FADD R12, -R17, R12 ;  /* 0x0000000c110c7221 */ /* 0x000fe20000000100 */
[----:B------:R-:W-:Y:S01]  /*0cd0*/  FFMA R26, R26, R25, R23 ;  /* 0x000000191a1a7223 */ /* 0x000fe20000000017 */
[----:B------:R-:W-:Y:S01]  /*0ce0*/  FMUL R10, R8, R18 ;  /* 0x00000012080a7220 */ /* 0x000fe20000400000 */
[----:B------:R-:W-:Y:S01]  /*0cf0*/  FMUL R6, R9, R19 ;  /* 0x0000001309067220 */ /* 0x000fe20000400000 */
[----:B------:R-:W-:Y:S01]  /*0d00*/  FSEL R5, R5, RZ, P3 ;  /* 0x000000ff05057208 */ /* 0x000fe20001800000 */
[----:B------:R-:W-:Y:S01]  /*0d10*/  FFMA R13, R13, R22, R26 ;  /* 0x000000160d0d7223 */ /* 0x000fe2000000001a */
[----:B------:R-:W-:Y:S01]  /*0d20*/  FFMA R10, R9, R12, -R10 ;  /* 0x0000000c090a7223 */ /* 0x000fe2000000080a */
[C---:B------:R-:W-:Y:S01]  /*0d30*/  FFMA R15, R7.reuse, R18, -R6 ;  /* 0x00000012070f7223 */ /* 0x040fe20000000806 */
[----:B------:R-:W-:-:S02]  /*0d40*/  FMUL R7, R7, R12 ;  /* 0x0000000c07077220 */ /* 0x000fc40000400000 */
[----:B------:R-:W-:Y:S01]  /*0d50*/  FSETP.GEU.AND P2, PT, |R13|, 9.9999999747524270788e-07, PT ;  /* 0x358637bd0d00780b */ /* 0x000fe20003f4e200 */
[----:B------:R-:W-:Y:S01]  /*0d60*/  FMUL R11, R11, R10 ;  /* 0x0000000a0b0b7220 */ /* 0x000fe20000400000 */
[----:B------:R-:W-:Y:S02]  /*0d70*/  FFMA R7, R8, R19, -R7 ;  /* 0x0000001308077223 */ /* 0x000fe40000000807 */
[----:B------:R-:W-:Y:S01]  /*0d80*/  FSEL R13, R13, RZ, P2 ;  /* 0x000000ff0d0d7208 */ /* 0x000fe20001000000 */
[----:B------:R-:W-:-:S03]  /*0d90*/  FFMA R11, R16, R15, R11 ;  /* 0x0000000f100b7223 */ /* 0x000fc6000000000b */
[C---:B------:R-:W-:Y:S01]  /*0da0*/  FSETP.GT.AND P0, PT, R13.reuse, RZ, P0 ;  /* 0x000000ff0d00720b */ /* 0x040fe20000704000 */
[----:B------:R-:W-:Y:S01]  /*0db0*/  FFMA R7, R14, R7, R11 ;  /* 0x000000070e077223 */ /* 0x000fe2000000000b */
[----:B------:R-:W-:-:S04]  /*0dc0*/  FSETP.LT.AND P1, PT, R13, RZ, P1 ;  /* 0x000000ff0d00720b */ /* 0x000fc80000f21000 */
[----:B------:R-:W-:Y:S02]  /*0dd0*/  PLOP3.LUT P0, PT, P0, P1, PT, 0xf8, 0x8f ;  /* 0x00000000008f781c */ /* 0x000fe40000703f70 */
[----:B------:R-:W-:-:S04]  /*0de0*/  FSETP.GEU.AND P2, PT, |R7|, 9.9999999747524270788e-07, PT ;  /* 0x358637bd0700780b */ /* 0x000fc80003f4e200 */
[----:B------:R-:W-:-:S07]  /*0df0*/  FSEL R7, R7, RZ, P2 ;  /* 0x000000ff07077208 */ /* 0x000fce0001000000 */
[----:B------:R-:W-:Y:S05]  /*0e00*/  @P0 BRA `(.L_x_1) ;  /* 0x0000000000200947 */ /* 0x000fea0003800000 */
[----:B------:R-:W-:Y:S02]  /*0e10*/  FSETP.GT.AND P0, PT, R5, RZ, PT ;  /* 0x000000ff0500720b */ /* 0x000fe40003f04000 */
[----:B------:R-:W-:Y:S02]  /*0e20*/  PLOP3.LUT P2, PT, PT, PT, PT, 0x8, 0x80 ;  /* 0x000000000080781c */ /* 0x000fe40003f4e170 */
[----:B------:R-:W-:-:S04]  /*0e30*/  FSETP.GT.AND P0, PT, R3, RZ, P0 ;  /* 0x000000ff0300720b */ /* 0x000fc80000704000 */
[----:B------:R-:W-:-:S13]  /*0e40*/  FSETP.GT.AND P0, PT, R7, RZ, P0 ;  /* 0x000000ff0700720b */ /* 0x000fda0000704000 */
[----:B------:R-:W-:-:S04]  /*0e50*/  @!P0 FSETP.GEU.AND P1, PT, R5, RZ, PT ;  /* 0x000000ff0500820b */ /* 0x000fc80003f2e000 */
[----:B------:R-:W-:-:S04]  /*0e60*/  @!P0 FSETP.GEU.OR P1, PT, R3, RZ, P1 ;  /* 0x000000ff0300820b */ /* 0x000fc80000f2e400 */
[----:B------:R-:W-:-:S04]  /*0e70*/  @!P0 FSETP.GEU.OR P2, PT, R7, RZ, P1 ;  /* 0x000000ff0700820b */ /* 0x000fc80000f4e400 */
[----:B------:R-:W-:-:S09]  /*0e80*/  SEL R0, RZ, 0x1, !P2 ;  /* 0x00000001ff007807 */ /* 0x000fd20005000000 */
.L_x_1:
[----:B------:R-:W-:Y:S05]  /*0e90*/  BSYNC.RECONVERGENT B0 ;  /* 0x0000000000007941 */ /* 0x000fea0003800200 */
.L_x_0:
[----:B------:R-:W0:Y:S01]  /*0ea0*/  S2R R2, SR_TID.X ;  /* 0x0000000000027919 */ /* 0x000e220000002100 */
[----:B------:R-:W0:Y:S01]  /*0eb0*/  LDC R3, c[0x0][0x360] ;  /* 0x0000d800ff037b82 */ /* 0x000e220000000800 */
[----:B------:R-:W1:Y:S01]  /*0ec0*/  LDCU.64 UR8, c[0x0][0x3a0] ;  /* 0x00007400ff0877ac */ /* 0x000e620008000a00 */
[----:B0-----:R-:W-:-:S05]  /*0ed0*/  IMAD R3, R3, UR4, R2 ;  /* 0x0000000403037c24 */ /* 0x001fca000f8e0202 */
[----:B-1----:R-:W-:-:S04]  /*0ee0*/  IADD3 R2, P0, PT, R3, UR8, RZ ;  /* 0x0000000803027c10 */ /* 0x002fc8000ff1e0ff */
[----:B------:R-:W-:-:S05]  /*0ef0*/  LEA.HI.X.SX32 R3, R3, UR9, 0x1, P0 ;  /* 0x0000000903037c11 */ /* 0x000fca00080f0eff */
[----:B------:R-:W-:Y:S01]  /*0f00*/  STG.E.U8 desc[UR6][R2.64], R0 ;  /* 0x0000000002007986 */ /* 0x000fe2000c101106 */
[----:B------:R-:W-:Y:S05]  /*0f10*/  EXIT ;  /* 0x000000000000794d */ /* 0x000fea0003800000 */
.L_x_2:
[----:B------:R-:W-:-:S00]  /*0f20*/  BRA `(.L_x_2) ;  /* 0xfffffffc00fc7947 */ /* 0x000fc0000383ffff */
[----:B------:R-:W-:-:S00]  /*0f30*/  NOP ;  /* 0x0000000000007918 */ /* 0x000fc00000000000 */
        /* <DEDUP_REMOVED lines=12> */
.L_x_3:


//--------------------- .nv.shared.reserved.0     --------------------------
	.section	.nv.shared.reserved.0,"aw",@nobits
	.weak		__nv_reservedSMEM_offset_0_alias
	.size		__nv_reservedSMEM_offset_0_alias, 0, 64
	.other		__nv_reservedSMEM_offset_0_alias,@"STO_CUDA_RESERVED_SHARED STV_DEFAULT"
__nv_reservedSMEM_offset_0_alias:
	.zero		0
	.zero		64


//--------------------- .nv.constant0._Z14kernelAllPairsPK4Vec3S1_iiiPb --------------------------
	.section	.nv.constant0._Z14kernelAllPairsPK4Vec3S1_iiiPb,"a",@progbits
	.sectionflags	@""
	.align	4
.nv.constant0._Z14kernelAllPairsPK4Vec3S1_iiiPb:
	.zero		936


//--------------------- SYMBOLS --------------------------

	.type		.nv.reservedSmem.offset0,@object
	.size		.nv.reservedSmem.offset0,0x4
